//
// Generated by NVIDIA NVVM Compiler
//
// Compiler Build ID: CL-36424714
// Cuda compilation tools, release 13.0, V13.0.88
// Based on NVVM 20.0.0
//

.version 9.0
.target sm_100
.address_size 64

	// .globl	_Z7vec_addPiS_

.visible .entry _Z7vec_addPiS_(
	.param .u64 .ptr .align 1 _Z7vec_addPiS__param_0,
	.param .u64 .ptr .align 1 _Z7vec_addPiS__param_1
)
{
	.reg .b32 	%r<5>;
	.reg .b64 	%rd<8>;

	ld.param.u64 	%rd1, [_Z7vec_addPiS__param_0];
	ld.param.u64 	%rd2, [_Z7vec_addPiS__param_1];
	cvta.to.global.u64 	%rd3, %rd1;
	cvta.to.global.u64 	%rd4, %rd2;
	mov.u32 	%r1, %ctaid.x;
	mul.wide.u32 	%rd5, %r1, 4;
	add.s64 	%rd6, %rd4, %rd5;
	ld.global.u32 	%r2, [%rd6];
	add.s64 	%rd7, %rd3, %rd5;
	ld.global.u32 	%r3, [%rd7];
	add.s32 	%r4, %r3, %r2;
	st.global.u32 	[%rd7], %r4;
	ret;

}


// ===== COMPILED SASS (sm_100) =====

	.target	sm_100

	.elftype	@"ET_EXEC"


//--------------------- .note.nv.tkinfo           --------------------------
	.section	.note.nv.tkinfo,"",@"SHT_NOTE"
	.sectionflags	@"SHF_NOTE_NV_TKINFO"
	.tkinfo
        /*0018*/ 	.word	0x00000002
        /*0030*/ 	.string	""
        /*0030*/ 	.string	"ptxas"
        /*0030*/ 	.string	"Cuda compilation tools, release 13.0, V13.0.88"
        /*0030*/ 	.string	"Build cuda_13.0.r13.0/compiler.36424714_0"
        /*0030*/ 	.string	"-arch sm_100 -m 64 "



//--------------------- .note.nv.cuinfo           --------------------------
	.section	.note.nv.cuinfo,"",@"SHT_NOTE"
	.sectionflags	@"SHF_NOTE_NV_CUINFO"
        /*0018*/ 	.short	0x0002
        /*001a*/ 	.short	0x0064
        /*001c*/ 	.short	0x0082
	.zero		2


//--------------------- .nv.info                  --------------------------
	.section	.nv.info,"",@"SHT_CUDA_INFO"
	.align	4


	//----- nvinfo : EIATTR_REGCOUNT
	.align		4
        /*0000*/ 	.byte	0x04, 0x2f
        /*0002*/ 	.short	(.L_1 - .L_0)
	.align		4
.L_0:
        /*0004*/ 	.word	index@(_Z7vec_addPiS_)
        /*0008*/ 	.word	0x0000000a


	//----- nvinfo : EIATTR_FRAME_SIZE
	.align		4
.L_1:
        /*000c*/ 	.byte	0x04, 0x11
        /*000e*/ 	.short	(.L_3 - .L_2)
	.align		4
.L_2:
        /*0010*/ 	.word	index@(_Z7vec_addPiS_)
        /*0014*/ 	.word	0x00000000


	//----- nvinfo : EIATTR_MIN_STACK_SIZE
	.align		4
.L_3:
        /*0018*/ 	.byte	0x04, 0x12
        /*001a*/ 	.short	(.L_5 - .L_4)
	.align		4
.L_4:
        /*001c*/ 	.word	index@(_Z7vec_addPiS_)
        /*0020*/ 	.word	0x00000000
.L_5:


//--------------------- .nv.compat                --------------------------
	.section	.nv.compat,"",@"SHT_CUDA_COMPAT_INFO"
	.align	4
        /*0000*/ 	.byte	0x02, 0x09, 0x00, 0x00, 0x02, 0x02, 0x01, 0x00, 0x02, 0x05, 0x05, 0x00, 0x03, 0x07, 0x01, 0x01
        /*0010*/ 	.byte	0x02, 0x03, 0x00, 0x00, 0x02, 0x06, 0x01, 0x00, 0x04, 0x0b, 0x08, 0x00, 0x09, 0x00, 0x00, 0x00
        /*0020*/ 	.byte	0x00, 0x00, 0x00, 0x00


//--------------------- .nv.info._Z7vec_addPiS_   --------------------------
	.section	.nv.info._Z7vec_addPiS_,"",@"SHT_CUDA_INFO"
	.sectionflags	@""
	.align	4


	//----- nvinfo : EIATTR_CUDA_API_VERSION
	.align		4
        /*0000*/ 	.byte	0x04, 0x37
        /*0002*/ 	.short	(.L_7 - .L_6)
.L_6:
        /*0004*/ 	.word	0x00000082


	//----- nvinfo : EIATTR_KPARAM_INFO
	.align		4
.L_7:
        /*0008*/ 	.byte	0x04, 0x17
        /*000a*/ 	.short	(.L_9 - .L_8)
.L_8:
        /*000c*/ 	.word	0x00000000
        /*0010*/ 	.short	0x0001
        /*0012*/ 	.short	0x0008
        /*0014*/ 	.byte	0x00, 0xf5, 0x21, 0x00


	//----- nvinfo : EIATTR_KPARAM_INFO
	.align		4
.L_9:
        /*0018*/ 	.byte	0x04, 0x17
        /*001a*/ 	.short	(.L_11 - .L_10)
.L_10:
        /*001c*/ 	.word	0x00000000
        /*0020*/ 	.short	0x0000
        /*0022*/ 	.short	0x0000
        /*0024*/ 	.byte	0x00, 0xf5, 0x21, 0x00


	//----- nvinfo : EIATTR_SPARSE_MMA_MASK
	.align		4
.L_11:
        /*0028*/ 	.byte	0x03, 0x50
        /*002a*/ 	.short	0x0000


	//----- nvinfo : EIATTR_MAXREG_COUNT
	.align		4
        /*002c*/ 	.byte	0x03, 0x1b
        /*002e*/ 	.short	0x00ff


	//----- nvinfo : EIATTR_MERCURY_ISA_VERSION
	.align		4
        /*0030*/ 	.byte	0x03, 0x5f
        /*0032*/ 	.short	0x0101


	//----- nvinfo : EIATTR_VRC_CTA_INIT_COUNT
	.align		4
        /*0034*/ 	.byte	0x02, 0x4a
	.zero		1
	.zero		1


	//----- nvinfo : EIATTR_EXIT_INSTR_OFFSETS
	.align		4
        /*0038*/ 	.byte	0x04, 0x1c
        /*003a*/ 	.short	(.L_13 - .L_12)


	//   ....[0]....
.L_12:
        /*003c*/ 	.word	0x000000b0


	//----- nvinfo : EIATTR_CBANK_PARAM_SIZE
	.align		4
.L_13:
        /*0040*/ 	.byte	0x03, 0x19
        /*0042*/ 	.short	0x0010


	//----- nvinfo : EIATTR_PARAM_CBANK
	.align		4
        /*0044*/ 	.byte	0x04, 0x0a
        /*0046*/ 	.short	(.L_15 - .L_14)
	.align		4
.L_14:
        /*0048*/ 	.word	index@(.nv.constant0._Z7vec_addPiS_)
        /*004c*/ 	.short	0x0380
        /*004e*/ 	.short	0x0010


	//----- nvinfo : EIATTR_SW_WAR
	.align		4
.L_15:
        /*0050*/ 	.byte	0x04, 0x36
        /*0052*/ 	.short	(.L_17 - .L_16)
.L_16:
        /*0054*/ 	.word	0x00000008
.L_17:


//--------------------- .nv.callgraph             --------------------------
	.section	.nv.callgraph,"",@"SHT_CUDA_CALLGRAPH"
	.align	4
	.sectionentsize	8
	.align		4
        /*0000*/ 	.word	0x00000000
	.align		4
        /*0004*/ 	.word	0xffffffff
	.align		4
        /*0008*/ 	.word	0x00000000
	.align		4
        /*000c*/ 	.word	0xfffffffe
	.align		4
        /*0010*/ 	.word	0x00000000
	.align		4
        /*0014*/ 	.word	0xfffffffd
	.align		4
        /*0018*/ 	.word	0x00000000
	.align		4
        /*001c*/ 	.word	0xfffffffc


//--------------------- .text._Z7vec_addPiS_      --------------------------
	.section	.text._Z7vec_addPiS_,"ax",@progbits
	.align	128
        .global         _Z7vec_addPiS_
        .type           _Z7vec_addPiS_,@function
        .size           _Z7vec_addPiS_,(.L_x_1 - _Z7vec_addPiS_)
        .other          _Z7vec_addPiS_,@"STO_CUDA_ENTRY STV_DEFAULT"
_Z7vec_addPiS_:
.text._Z7vec_addPiS_:
[----:B------:R-:W-:Y:S01]  /*0000*/  LDC R1, c[0x0][0x37c] ;  /* 0x0000df00ff017b82 */ /* 0x000fe20000000800 */
[----:B------:R-:W0:Y:S07]  /*0010*/  S2R R7, SR_CTAID.X ;  /* 0x0000000000077919 */ /* 0x000e2e0000002500 */
[----:B------:R-:W0:Y:S01]  /*0020*/  LDC.64 R2, c[0x0][0x388] ;  /* 0x0000e200ff027b82 */ /* 0x000e220000000a00 */
[----:B------:R-:W1:Y:S07]  /*0030*/  LDCU.64 UR4, c[0x0][0x358] ;  /* 0x00006b00ff0477ac */ /* 0x000e6e0008000a00 */
[----:B------:R-:W2:Y:S01]  /*0040*/  LDC.64 R4, c[0x0][0x380] ;  /* 0x0000e000ff047b82 */ /* 0x000ea20000000a00 */
[----:B0-----:R-:W-:-:S04]  /*0050*/  IMAD.WIDE.U32 R2, R7, 0x4, R2 ;  /* 0x0000000407027825 */ /* 0x001fc800078e0002 */
[----:B--2---:R-:W-:Y:S02]  /*0060*/  IMAD.WIDE.U32 R4, R7, 0x4, R4 ;  /* 0x0000000407047825 */ /* 0x004fe400078e0004 */
[----:B-1----:R-:W2:Y:S04]  /*0070*/  LDG.E R2, desc[UR4][R2.64] ;  /* 0x0000000402027981 */ /* 0x002ea8000c1e1900 */
[----:B------:R-:W2:Y:S02]  /*0080*/  LDG.E R7, desc[UR4][R4.64] ;  /* 0x0000000404077981 */ /* 0x000ea4000c1e1900 */
[----:B--2---:R-:W-:-:S05]  /*0090*/  IADD3 R7, PT, PT, R2, R7, RZ ;  /* 0x0000000702077210 */ /* 0x004fca0007ffe0ff */
[----:B------:R-:W-:Y:S01]  /*00a0*/  STG.E desc[UR4][R4.64], R7 ;  /* 0x0000000704007986 */ /* 0x000fe2000c101904 */
[----:B------:R-:W-:Y:S05]  /*00b0*/  EXIT ;  /* 0x000000000000794d */ /* 0x000fea0003800000 */
.L_x_0:
[----:B------:R-:W-:-:S00]  /*00c0*/  BRA `(.L_x_0) ;  /* 0xfffffffc00fc7947 */ /* 0x000fc0000383ffff */
[----:B------:R-:W-:-:S00]  /*00d0*/  NOP ;  /* 0x0000000000007918 */ /* 0x000fc00000000000 */
        /* <DEDUP_REMOVED lines=10> */
.L_x_1:


//--------------------- .nv.shared.reserved.0     --------------------------
	.section	.nv.shared.reserved.0,"aw",@nobits
	.weak		__nv_reservedSMEM_offset_0_alias
	.size		__nv_reservedSMEM_offset_0_alias, 0, 64
	.other		__nv_reservedSMEM_offset_0_alias,@"STO_CUDA_RESERVED_SHARED STV_DEFAULT"
__nv_reservedSMEM_offset_0_alias:
	.zero		0
	.zero		64


//--------------------- .nv.constant0._Z7vec_addPiS_ --------------------------
	.section	.nv.constant0._Z7vec_addPiS_,"a",@progbits
	.sectionflags	@""
	.align	4
.nv.constant0._Z7vec_addPiS_:
	.zero		912


//--------------------- SYMBOLS --------------------------

	.type		.nv.reservedSmem.offset0,@object
	.size		.nv.reservedSmem.offset0,0x4
